//
// Generated by NVIDIA NVVM Compiler
//
// Compiler Build ID: CL-36424714
// Cuda compilation tools, release 13.0, V13.0.88
// Based on NVVM 20.0.0
//

.version 9.0
.target sm_100
.address_size 64

	// .globl	_Z20find_augmenting_pathPtP10_Node_infoPbS2_jj

.visible .entry _Z20find_augmenting_pathPtP10_Node_infoPbS2_jj(
	.param .u64 .ptr .align 1 _Z20find_augmenting_pathPtP10_Node_infoPbS2_jj_param_0,
	.param .u64 .ptr .align 1 _Z20find_augmenting_pathPtP10_Node_infoPbS2_jj_param_1,
	.param .u64 .ptr .align 1 _Z20find_augmenting_pathPtP10_Node_infoPbS2_jj_param_2,
	.param .u64 .ptr .align 1 _Z20find_augmenting_pathPtP10_Node_infoPbS2_jj_param_3,
	.param .u32 _Z20find_augmenting_pathPtP10_Node_infoPbS2_jj_param_4,
	.param .u32 _Z20find_augmenting_pathPtP10_Node_infoPbS2_jj_param_5
)
{
	.reg .pred 	%p<24>;
	.reg .b16 	%rs<26>;
	.reg .b32 	%r<42>;
	.reg .b64 	%rd<47>;

	ld.param.u64 	%rd18, [_Z20find_augmenting_pathPtP10_Node_infoPbS2_jj_param_0];
	ld.param.u64 	%rd19, [_Z20find_augmenting_pathPtP10_Node_infoPbS2_jj_param_1];
	ld.param.u64 	%rd20, [_Z20find_augmenting_pathPtP10_Node_infoPbS2_jj_param_2];
	ld.param.u64 	%rd21, [_Z20find_augmenting_pathPtP10_Node_infoPbS2_jj_param_3];
	ld.param.u32 	%r15, [_Z20find_augmenting_pathPtP10_Node_infoPbS2_jj_param_4];
	ld.param.u32 	%rd22, [_Z20find_augmenting_pathPtP10_Node_infoPbS2_jj_param_5];
	cvta.to.global.u64 	%rd1, %rd18;
	cvta.to.global.u64 	%rd2, %rd19;
	cvta.to.global.u64 	%rd3, %rd21;
	cvta.to.global.u64 	%rd4, %rd20;
	mov.u32 	%r16, %ctaid.x;
	mov.u32 	%r17, %ntid.x;
	mov.u32 	%r18, %tid.x;
	mad.lo.s32 	%r1, %r16, %r17, %r18;
	add.s64 	%rd23, %rd4, %rd22;
	ld.global.u8 	%rs7, [%rd23];
	setp.ne.s16 	%p1, %rs7, 0;
	setp.ge.u32 	%p2, %r1, %r15;
	or.pred  	%p3, %p2, %p1;
	@%p3 bra 	$L__BB0_28;
	cvt.s64.s32 	%rd24, %r1;
	add.s64 	%rd5, %rd4, %rd24;
	ld.global.u8 	%rs8, [%rd5];
	setp.eq.s16 	%p4, %rs8, 0;
	@%p4 bra 	$L__BB0_28;
	mov.b16 	%rs9, 0;
	st.global.u8 	[%rd5], %rs9;
	add.s64 	%rd26, %rd3, %rd24;
	mov.b16 	%rs10, 1;
	st.global.u8 	[%rd26], %rs10;
	mul.wide.s32 	%rd27, %r1, 8;
	add.s64 	%rd28, %rd2, %rd27;
	ld.global.u32 	%r2, [%rd28+4];
	mul.lo.s32 	%r3, %r15, %r1;
	cvt.u16.u32 	%rs1, %r1;
	and.b32  	%r4, %r15, 3;
	setp.lt.u32 	%p5, %r15, 4;
	mov.b32 	%r39, 0;
	@%p5 bra 	$L__BB0_21;
	and.b32  	%r39, %r15, -4;
	mov.b32 	%r38, 0;
$L__BB0_4:
	cvt.u64.u32 	%rd29, %r38;
	add.s64 	%rd6, %rd4, %rd29;
	ld.global.u8 	%rs11, [%rd6];
	setp.ne.s16 	%p6, %rs11, 0;
	add.s64 	%rd7, %rd3, %rd29;
	mul.wide.u32 	%rd30, %r38, 8;
	add.s64 	%rd8, %rd2, %rd30;
	@%p6 bra 	$L__BB0_8;
	ld.global.u8 	%rs12, [%rd7];
	setp.ne.s16 	%p7, %rs12, 0;
	@%p7 bra 	$L__BB0_8;
	add.s32 	%r21, %r38, %r3;
	mul.wide.u32 	%rd31, %r21, 2;
	add.s64 	%rd32, %rd1, %rd31;
	ld.global.u16 	%rs2, [%rd32];
	setp.eq.s16 	%p8, %rs2, 0;
	@%p8 bra 	$L__BB0_8;
	cvt.u32.u16 	%r22, %rs2;
	mov.b16 	%rs13, 1;
	st.global.u8 	[%rd6], %rs13;
	st.global.u16 	[%rd8], %rs1;
	min.u32 	%r23, %r2, %r22;
	st.global.u32 	[%rd8+4], %r23;
$L__BB0_8:
	ld.global.u8 	%rs14, [%rd6+1];
	setp.ne.s16 	%p9, %rs14, 0;
	@%p9 bra 	$L__BB0_12;
	ld.global.u8 	%rs15, [%rd7+1];
	setp.ne.s16 	%p10, %rs15, 0;
	@%p10 bra 	$L__BB0_12;
	add.s32 	%r24, %r38, %r3;
	add.s32 	%r25, %r24, 1;
	mul.wide.u32 	%rd33, %r25, 2;
	add.s64 	%rd34, %rd1, %rd33;
	ld.global.u16 	%rs3, [%rd34];
	setp.eq.s16 	%p11, %rs3, 0;
	@%p11 bra 	$L__BB0_12;
	cvt.u32.u16 	%r26, %rs3;
	mov.b16 	%rs16, 1;
	st.global.u8 	[%rd6+1], %rs16;
	st.global.u16 	[%rd8+8], %rs1;
	min.u32 	%r27, %r2, %r26;
	st.global.u32 	[%rd8+12], %r27;
$L__BB0_12:
	ld.global.u8 	%rs17, [%rd6+2];
	setp.ne.s16 	%p12, %rs17, 0;
	@%p12 bra 	$L__BB0_16;
	ld.global.u8 	%rs18, [%rd7+2];
	setp.ne.s16 	%p13, %rs18, 0;
	@%p13 bra 	$L__BB0_16;
	add.s32 	%r28, %r38, %r3;
	add.s32 	%r29, %r28, 2;
	mul.wide.u32 	%rd35, %r29, 2;
	add.s64 	%rd36, %rd1, %rd35;
	ld.global.u16 	%rs4, [%rd36];
	setp.eq.s16 	%p14, %rs4, 0;
	@%p14 bra 	$L__BB0_16;
	cvt.u32.u16 	%r30, %rs4;
	mov.b16 	%rs19, 1;
	st.global.u8 	[%rd6+2], %rs19;
	st.global.u16 	[%rd8+16], %rs1;
	min.u32 	%r31, %r2, %r30;
	st.global.u32 	[%rd8+20], %r31;
$L__BB0_16:
	ld.global.u8 	%rs20, [%rd6+3];
	setp.ne.s16 	%p15, %rs20, 0;
	@%p15 bra 	$L__BB0_20;
	ld.global.u8 	%rs21, [%rd7+3];
	setp.ne.s16 	%p16, %rs21, 0;
	@%p16 bra 	$L__BB0_20;
	add.s32 	%r32, %r38, %r3;
	add.s32 	%r33, %r32, 3;
	mul.wide.u32 	%rd37, %r33, 2;
	add.s64 	%rd38, %rd1, %rd37;
	ld.global.u16 	%rs5, [%rd38];
	setp.eq.s16 	%p17, %rs5, 0;
	@%p17 bra 	$L__BB0_20;
	cvt.u32.u16 	%r34, %rs5;
	mov.b16 	%rs22, 1;
	st.global.u8 	[%rd6+3], %rs22;
	st.global.u16 	[%rd8+24], %rs1;
	min.u32 	%r35, %r2, %r34;
	st.global.u32 	[%rd8+28], %r35;
$L__BB0_20:
	add.s32 	%r38, %r38, 4;
	setp.ne.s32 	%p18, %r38, %r39;
	@%p18 bra 	$L__BB0_4;
$L__BB0_21:
	setp.eq.s32 	%p19, %r4, 0;
	@%p19 bra 	$L__BB0_28;
	add.s32 	%r41, %r39, %r3;
	cvt.u64.u32 	%rd39, %r39;
	mul.wide.u32 	%rd40, %r39, 8;
	add.s64 	%rd41, %rd40, %rd2;
	add.s64 	%rd46, %rd41, 4;
	add.s64 	%rd45, %rd3, %rd39;
	add.s64 	%rd44, %rd4, %rd39;
	neg.s32 	%r40, %r4;
$L__BB0_23:
	.pragma "nounroll";
	ld.global.u8 	%rs23, [%rd44];
	setp.ne.s16 	%p20, %rs23, 0;
	@%p20 bra 	$L__BB0_27;
	ld.global.u8 	%rs24, [%rd45];
	setp.ne.s16 	%p21, %rs24, 0;
	@%p21 bra 	$L__BB0_27;
	mul.wide.u32 	%rd42, %r41, 2;
	add.s64 	%rd43, %rd1, %rd42;
	ld.global.u16 	%rs6, [%rd43];
	setp.eq.s16 	%p22, %rs6, 0;
	@%p22 bra 	$L__BB0_27;
	cvt.u32.u16 	%r36, %rs6;
	mov.b16 	%rs25, 1;
	st.global.u8 	[%rd44], %rs25;
	st.global.u16 	[%rd46+-4], %rs1;
	min.u32 	%r37, %r2, %r36;
	st.global.u32 	[%rd46], %r37;
$L__BB0_27:
	add.s32 	%r41, %r41, 1;
	add.s64 	%rd46, %rd46, 8;
	add.s64 	%rd45, %rd45, 1;
	add.s64 	%rd44, %rd44, 1;
	add.s32 	%r40, %r40, 1;
	setp.ne.s32 	%p23, %r40, 0;
	@%p23 bra 	$L__BB0_23;
$L__BB0_28:
	ret;

}
	// .globl	_Z5resetP10_Node_infoPbS1_ii
.visible .entry _Z5resetP10_Node_infoPbS1_ii(
	.param .u64 .ptr .align 1 _Z5resetP10_Node_infoPbS1_ii_param_0,
	.param .u64 .ptr .align 1 _Z5resetP10_Node_infoPbS1_ii_param_1,
	.param .u64 .ptr .align 1 _Z5resetP10_Node_infoPbS1_ii_param_2,
	.param .u32 _Z5resetP10_Node_infoPbS1_ii_param_3,
	.param .u32 _Z5resetP10_Node_infoPbS1_ii_param_4
)
{
	.reg .pred 	%p<3>;
	.reg .b16 	%rs<3>;
	.reg .b32 	%r<8>;
	.reg .b64 	%rd<12>;

	ld.param.u64 	%rd1, [_Z5resetP10_Node_infoPbS1_ii_param_0];
	ld.param.u64 	%rd2, [_Z5resetP10_Node_infoPbS1_ii_param_1];
	ld.param.u64 	%rd3, [_Z5resetP10_Node_infoPbS1_ii_param_2];
	ld.param.u32 	%r2, [_Z5resetP10_Node_infoPbS1_ii_param_3];
	ld.param.u32 	%r3, [_Z5resetP10_Node_infoPbS1_ii_param_4];
	mov.u32 	%r4, %ctaid.x;
	mov.u32 	%r5, %ntid.x;
	mov.u32 	%r6, %tid.x;
	mad.lo.s32 	%r1, %r4, %r5, %r6;
	setp.ge.s32 	%p1, %r1, %r3;
	@%p1 bra 	$L__BB1_2;
	cvta.to.global.u64 	%rd4, %rd2;
	cvta.to.global.u64 	%rd5, %rd3;
	cvta.to.global.u64 	%rd6, %rd1;
	setp.eq.s32 	%p2, %r1, %r2;
	selp.u16 	%rs1, 1, 0, %p2;
	cvt.s64.s32 	%rd7, %r1;
	add.s64 	%rd8, %rd4, %rd7;
	st.global.u8 	[%rd8], %rs1;
	add.s64 	%rd9, %rd5, %rd7;
	mov.b16 	%rs2, 0;
	st.global.u8 	[%rd9], %rs2;
	mul.wide.s32 	%rd10, %r1, 8;
	add.s64 	%rd11, %rd6, %rd10;
	mov.b32 	%r7, -1;
	st.global.u32 	[%rd11+4], %r7;
$L__BB1_2:
	ret;

}


// ===== COMPILED SASS (sm_100) =====

	.target	sm_100

	.elftype	@"ET_EXEC"


//--------------------- .note.nv.tkinfo           --------------------------
	.section	.note.nv.tkinfo,"",@"SHT_NOTE"
	.sectionflags	@"SHF_NOTE_NV_TKINFO"
	.tkinfo
        /*0018*/ 	.word	0x00000002
        /*0030*/ 	.string	""
        /*0030*/ 	.string	"ptxas"
        /*0030*/ 	.string	"Cuda compilation tools, release 13.0, V13.0.88"
        /*0030*/ 	.string	"Build cuda_13.0.r13.0/compiler.36424714_0"
        /*0030*/ 	.string	"-arch sm_100 -m 64 "



//--------------------- .note.nv.cuinfo           --------------------------
	.section	.note.nv.cuinfo,"",@"SHT_NOTE"
	.sectionflags	@"SHF_NOTE_NV_CUINFO"
        /*0018*/ 	.short	0x0002
        /*001a*/ 	.short	0x0064
        /*001c*/ 	.short	0x0082
	.zero		2


//--------------------- .nv.info                  --------------------------
	.section	.nv.info,"",@"SHT_CUDA_INFO"
	.align	4


	//----- nvinfo : EIATTR_REGCOUNT
	.align		4
        /*0000*/ 	.byte	0x04, 0x2f
        /*0002*/ 	.short	(.L_1 - .L_0)
	.align		4
.L_0:
        /*0004*/ 	.word	index@(_Z20find_augmenting_pathPtP10_Node_infoPbS2_jj)
        /*0008*/ 	.word	0x00000016


	//----- nvinfo : EIATTR_FRAME_SIZE
	.align		4
.L_1:
        /*000c*/ 	.byte	0x04, 0x11
        /*000e*/ 	.short	(.L_3 - .L_2)
	.align		4
.L_2:
        /*0010*/ 	.word	index@(_Z20find_augmenting_pathPtP10_Node_infoPbS2_jj)
        /*0014*/ 	.word	0x00000000


	//----- nvinfo : EIATTR_REGCOUNT
	.align		4
.L_3:
        /*0018*/ 	.byte	0x04, 0x2f
        /*001a*/ 	.short	(.L_5 - .L_4)
	.align		4
.L_4:
        /*001c*/ 	.word	index@(_Z5resetP10_Node_infoPbS1_ii)
        /*0020*/ 	.word	0x0000000e


	//----- nvinfo : EIATTR_FRAME_SIZE
	.align		4
.L_5:
        /*0024*/ 	.byte	0x04, 0x11
        /*0026*/ 	.short	(.L_7 - .L_6)
	.align		4
.L_6:
        /*0028*/ 	.word	index@(_Z5resetP10_Node_infoPbS1_ii)
        /*002c*/ 	.word	0x00000000


	//----- nvinfo : EIATTR_MIN_STACK_SIZE
	.align		4
.L_7:
        /*0030*/ 	.byte	0x04, 0x12
        /*0032*/ 	.short	(.L_9 - .L_8)
	.align		4
.L_8:
        /*0034*/ 	.word	index@(_Z5resetP10_Node_infoPbS1_ii)
        /*0038*/ 	.word	0x00000000


	//----- nvinfo : EIATTR_MIN_STACK_SIZE
	.align		4
.L_9:
        /*003c*/ 	.byte	0x04, 0x12
        /*003e*/ 	.short	(.L_11 - .L_10)
	.align		4
.L_10:
        /*0040*/ 	.word	index@(_Z20find_augmenting_pathPtP10_Node_infoPbS2_jj)
        /*0044*/ 	.word	0x00000000
.L_11:


//--------------------- .nv.compat                --------------------------
	.section	.nv.compat,"",@"SHT_CUDA_COMPAT_INFO"
	.align	4
        /*0000*/ 	.byte	0x02, 0x09, 0x00, 0x00, 0x02, 0x02, 0x01, 0x00, 0x02, 0x05, 0x05, 0x00, 0x03, 0x07, 0x01, 0x01
        /*0010*/ 	.byte	0x02, 0x03, 0x00, 0x00, 0x02, 0x06, 0x01, 0x00, 0x04, 0x0b, 0x08, 0x00, 0x09, 0x00, 0x00, 0x00
        /*0020*/ 	.byte	0x00, 0x00, 0x00, 0x00


//--------------------- .nv.info._Z5resetP10_Node_infoPbS1_ii --------------------------
	.section	.nv.info._Z5resetP10_Node_infoPbS1_ii,"",@"SHT_CUDA_INFO"
	.sectionflags	@""
	.align	4


	//----- nvinfo : EIATTR_CUDA_API_VERSION
	.align		4
        /*0000*/ 	.byte	0x04, 0x37
        /*0002*/ 	.short	(.L_13 - .L_12)
.L_12:
        /*0004*/ 	.word	0x00000082


	//----- nvinfo : EIATTR_KPARAM_INFO
	.align		4
.L_13:
        /*0008*/ 	.byte	0x04, 0x17
        /*000a*/ 	.short	(.L_15 - .L_14)
.L_14:
        /*000c*/ 	.word	0x00000000
        /*0010*/ 	.short	0x0004
        /*0012*/ 	.short	0x001c
        /*0014*/ 	.byte	0x00, 0xf0, 0x11, 0x00


	//----- nvinfo : EIATTR_KPARAM_INFO
	.align		4
.L_15:
        /*0018*/ 	.byte	0x04, 0x17
        /*001a*/ 	.short	(.L_17 - .L_16)
.L_16:
        /*001c*/ 	.word	0x00000000
        /*0020*/ 	.short	0x0003
        /*0022*/ 	.short	0x0018
        /*0024*/ 	.byte	0x00, 0xf0, 0x11, 0x00


	//----- nvinfo : EIATTR_KPARAM_INFO
	.align		4
.L_17:
        /*0028*/ 	.byte	0x04, 0x17
        /*002a*/ 	.short	(.L_19 - .L_18)
.L_18:
        /*002c*/ 	.word	0x00000000
        /*0030*/ 	.short	0x0002
        /*0032*/ 	.short	0x0010
        /*0034*/ 	.byte	0x00, 0xf5, 0x21, 0x00


	//----- nvinfo : EIATTR_KPARAM_INFO
	.align		4
.L_19:
        /*0038*/ 	.byte	0x04, 0x17
        /*003a*/ 	.short	(.L_21 - .L_20)
.L_20:
        /*003c*/ 	.word	0x00000000
        /*0040*/ 	.short	0x0001
        /*0042*/ 	.short	0x0008
        /*0044*/ 	.byte	0x00, 0xf5, 0x21, 0x00


	//----- nvinfo : EIATTR_KPARAM_INFO
	.align		4
.L_21:
        /*0048*/ 	.byte	0x04, 0x17
        /*004a*/ 	.short	(.L_23 - .L_22)
.L_22:
        /*004c*/ 	.word	0x00000000
        /*0050*/ 	.short	0x0000
        /*0052*/ 	.short	0x0000
        /*0054*/ 	.byte	0x00, 0xf5, 0x21, 0x00


	//----- nvinfo : EIATTR_SPARSE_MMA_MASK
	.align		4
.L_23:
        /*0058*/ 	.byte	0x03, 0x50
        /*005a*/ 	.short	0x0000


	//----- nvinfo : EIATTR_MAXREG_COUNT
	.align		4
        /*005c*/ 	.byte	0x03, 0x1b
        /*005e*/ 	.short	0x00ff


	//----- nvinfo : EIATTR_MERCURY_ISA_VERSION
	.align		4
        /*0060*/ 	.byte	0x03, 0x5f
        /*0062*/ 	.short	0x0101


	//----- nvinfo : EIATTR_VRC_CTA_INIT_COUNT
	.align		4
        /*0064*/ 	.byte	0x02, 0x4a
	.zero		1
	.zero		1


	//----- nvinfo : EIATTR_EXIT_INSTR_OFFSETS
	.align		4
        /*0068*/ 	.byte	0x04, 0x1c
        /*006a*/ 	.short	(.L_25 - .L_24)


	//   ....[0]....
.L_24:
        /*006c*/ 	.word	0x00000070


	//   ....[1]....
        /*0070*/ 	.word	0x00000190


	//----- nvinfo : EIATTR_CBANK_PARAM_SIZE
	.align		4
.L_25:
        /*0074*/ 	.byte	0x03, 0x19
        /*0076*/ 	.short	0x0020


	//----- nvinfo : EIATTR_PARAM_CBANK
	.align		4
        /*0078*/ 	.byte	0x04, 0x0a
        /*007a*/ 	.short	(.L_27 - .L_26)
	.align		4
.L_26:
        /*007c*/ 	.word	index@(.nv.constant0._Z5resetP10_Node_infoPbS1_ii)
        /*0080*/ 	.short	0x0380
        /*0082*/ 	.short	0x0020


	//----- nvinfo : EIATTR_SW_WAR
	.align		4
.L_27:
        /*0084*/ 	.byte	0x04, 0x36
        /*0086*/ 	.short	(.L_29 - .L_28)
.L_28:
        /*0088*/ 	.word	0x00000008
.L_29:


//--------------------- .nv.info._Z20find_augmenting_pathPtP10_Node_infoPbS2_jj --------------------------
	.section	.nv.info._Z20find_augmenting_pathPtP10_Node_infoPbS2_jj,"",@"SHT_CUDA_INFO"
	.sectionflags	@""
	.align	4


	//----- nvinfo : EIATTR_CUDA_API_VERSION
	.align		4
        /*0000*/ 	.byte	0x04, 0x37
        /*0002*/ 	.short	(.L_31 - .L_30)
.L_30:
        /*0004*/ 	.word	0x00000082


	//----- nvinfo : EIATTR_KPARAM_INFO
	.align		4
.L_31:
        /*0008*/ 	.byte	0x04, 0x17
        /*000a*/ 	.short	(.L_33 - .L_32)
.L_32:
        /*000c*/ 	.word	0x00000000
        /*0010*/ 	.short	0x0005
        /*0012*/ 	.short	0x0024
        /*0014*/ 	.byte	0x00, 0xf0, 0x11, 0x00


	//----- nvinfo : EIATTR_KPARAM_INFO
	.align		4
.L_33:
        /*0018*/ 	.byte	0x04, 0x17
        /*001a*/ 	.short	(.L_35 - .L_34)
.L_34:
        /*001c*/ 	.word	0x00000000
        /*0020*/ 	.short	0x0004
        /*0022*/ 	.short	0x0020
        /*0024*/ 	.byte	0x00, 0xf0, 0x11, 0x00


	//----- nvinfo : EIATTR_KPARAM_INFO
	.align		4
.L_35:
        /*0028*/ 	.byte	0x04, 0x17
        /*002a*/ 	.short	(.L_37 - .L_36)
.L_36:
        /*002c*/ 	.word	0x00000000
        /*0030*/ 	.short	0x0003
        /*0032*/ 	.short	0x0018
        /*0034*/ 	.byte	0x00, 0xf5, 0x21, 0x00


	//----- nvinfo : EIATTR_KPARAM_INFO
	.align		4
.L_37:
        /*0038*/ 	.byte	0x04, 0x17
        /*003a*/ 	.short	(.L_39 - .L_38)
.L_38:
        /*003c*/ 	.word	0x00000000
        /*0040*/ 	.short	0x0002
        /*0042*/ 	.short	0x0010
        /*0044*/ 	.byte	0x00, 0xf5, 0x21, 0x00


	//----- nvinfo : EIATTR_KPARAM_INFO
	.align		4
.L_39:
        /*0048*/ 	.byte	0x04, 0x17
        /*004a*/ 	.short	(.L_41 - .L_40)
.L_40:
        /*004c*/ 	.word	0x00000000
        /*0050*/ 	.short	0x0001
        /*0052*/ 	.short	0x0008
        /*0054*/ 	.byte	0x00, 0xf5, 0x21, 0x00


	//----- nvinfo : EIATTR_KPARAM_INFO
	.align		4
.L_41:
        /*0058*/ 	.byte	0x04, 0x17
        /*005a*/ 	.short	(.L_43 - .L_42)
.L_42:
        /*005c*/ 	.word	0x00000000
        /*0060*/ 	.short	0x0000
        /*0062*/ 	.short	0x0000
        /*0064*/ 	.byte	0x00, 0xf5, 0x21, 0x00


	//----- nvinfo : EIATTR_SPARSE_MMA_MASK
	.align		4
.L_43:
        /*0068*/ 	.byte	0x03, 0x50
        /*006a*/ 	.short	0x0000


	//----- nvinfo : EIATTR_MAXREG_COUNT
	.align		4
        /*006c*/ 	.byte	0x03, 0x1b
        /*006e*/ 	.short	0x00ff


	//----- nvinfo : EIATTR_MERCURY_ISA_VERSION
	.align		4
        /*0070*/ 	.byte	0x03, 0x5f
        /*0072*/ 	.short	0x0101


	//----- nvinfo : EIATTR_VRC_CTA_INIT_COUNT
	.align		4
        /*0074*/ 	.byte	0x02, 0x4a
	.zero		1
	.zero		1


	//----- nvinfo : EIATTR_EXIT_INSTR_OFFSETS
	.align		4
        /*0078*/ 	.byte	0x04, 0x1c
        /*007a*/ 	.short	(.L_45 - .L_44)


	//   ....[0]....
.L_44:
        /*007c*/ 	.word	0x000000f0


	//   ....[1]....
        /*0080*/ 	.word	0x00000150


	//   ....[2]....
        /*0084*/ 	.word	0x00000790


	//   ....[3]....
        /*0088*/ 	.word	0x00000a10


	//----- nvinfo : EIATTR_CBANK_PARAM_SIZE
	.align		4
.L_45:
        /*008c*/ 	.byte	0x03, 0x19
        /*008e*/ 	.short	0x0028


	//----- nvinfo : EIATTR_PARAM_CBANK
	.align		4
        /*0090*/ 	.byte	0x04, 0x0a
        /*0092*/ 	.short	(.L_47 - .L_46)
	.align		4
.L_46:
        /*0094*/ 	.word	index@(.nv.constant0._Z20find_augmenting_pathPtP10_Node_infoPbS2_jj)
        /*0098*/ 	.short	0x0380
        /*009a*/ 	.short	0x0028


	//----- nvinfo : EIATTR_SW_WAR
	.align		4
.L_47:
        /*009c*/ 	.byte	0x04, 0x36
        /*009e*/ 	.short	(.L_49 - .L_48)
.L_48:
        /*00a0*/ 	.word	0x00000008
.L_49:


//--------------------- .nv.callgraph             --------------------------
	.section	.nv.callgraph,"",@"SHT_CUDA_CALLGRAPH"
	.align	4
	.sectionentsize	8
	.align		4
        /*0000*/ 	.word	0x00000000
	.align		4
        /*0004*/ 	.word	0xffffffff
	.align		4
        /*0008*/ 	.word	0x00000000
	.align		4
        /*000c*/ 	.word	0xfffffffe
	.align		4
        /*0010*/ 	.word	0x00000000
	.align		4
        /*0014*/ 	.word	0xfffffffd
	.align		4
        /*0018*/ 	.word	0x00000000
	.align		4
        /*001c*/ 	.word	0xfffffffc


//--------------------- .text._Z5resetP10_Node_infoPbS1_ii --------------------------
	.section	.text._Z5resetP10_Node_infoPbS1_ii,"ax",@progbits
	.align	128
        .global         _Z5resetP10_Node_infoPbS1_ii
        .type           _Z5resetP10_Node_infoPbS1_ii,@function
        .size           _Z5resetP10_Node_infoPbS1_ii,(.L_x_10 - _Z5resetP10_Node_infoPbS1_ii)
        .other          _Z5resetP10_Node_infoPbS1_ii,@"STO_CUDA_ENTRY STV_DEFAULT"
_Z5resetP10_Node_infoPbS1_ii:
.text._Z5resetP10_Node_infoPbS1_ii:
[----:B------:R-:W-:Y:S01]  /*0000*/  LDC R1, c[0x0][0x37c] ;  /* 0x0000df00ff017b82 */ /* 0x000fe20000000800 */
[----:B------:R-:W0:Y:S07]  /*0010*/  S2R R0, SR_TID.X ;  /* 0x0000000000007919 */ /* 0x000e2e0000002100 */
[----:B------:R-:W0:Y:S01]  /*0020*/  S2UR UR4, SR_CTAID.X ;  /* 0x00000000000479c3 */ /* 0x000e220000002500 */
[----:B------:R-:W1:Y:S07]  /*0030*/  LDCU UR5, c[0x0][0x39c] ;  /* 0x00007380ff0577ac */ /* 0x000e6e0008000800 */
[----:B------:R-:W0:Y:S02]  /*0040*/  LDC R7, c[0x0][0x360] ;  /* 0x0000d800ff077b82 */ /* 0x000e240000000800 */
[----:B0-----:R-:W-:-:S05]  /*0050*/  IMAD R7, R7, UR4, R0 ;  /* 0x0000000407077c24 */ /* 0x001fca000f8e0200 */
[----:B-1----:R-:W-:-:S13]  /*0060*/  ISETP.GE.AND P0, PT, R7, UR5, PT ;  /* 0x0000000507007c0c */ /* 0x002fda000bf06270 */
[----:B------:R-:W-:Y:S05]  /*0070*/  @P0 EXIT ;  /* 0x000000000000094d */ /* 0x000fea0003800000 */
[----:B------:R-:W0:Y:S01]  /*0080*/  LDC.64 R2, c[0x0][0x380] ;  /* 0x0000e000ff027b82 */ /* 0x000e220000000a00 */
[----:B------:R-:W1:Y:S01]  /*0090*/  LDCU UR6, c[0x0][0x398] ;  /* 0x00007300ff0677ac */ /* 0x000e620008000800 */
[----:B------:R-:W-:Y:S01]  /*00a0*/  SHF.R.S32.HI R0, RZ, 0x1f, R7 ;  /* 0x0000001fff007819 */ /* 0x000fe20000011407 */
[----:B------:R-:W2:Y:S01]  /*00b0*/  LDCU.64 UR8, c[0x0][0x388] ;  /* 0x00007100ff0877ac */ /* 0x000ea20008000a00 */
[----:B------:R-:W3:Y:S01]  /*00c0*/  LDCU.64 UR10, c[0x0][0x390] ;  /* 0x00007200ff0a77ac */ /* 0x000ee20008000a00 */
[----:B------:R-:W4:Y:S01]  /*00d0*/  LDCU.64 UR4, c[0x0][0x358] ;  /* 0x00006b00ff0477ac */ /* 0x000f220008000a00 */
[C---:B-1----:R-:W-:Y:S02]  /*00e0*/  ISETP.NE.AND P0, PT, R7.reuse, UR6, PT ;  /* 0x0000000607007c0c */ /* 0x042fe4000bf05270 */
[C---:B--2---:R-:W-:Y:S01]  /*00f0*/  IADD3 R4, P1, PT, R7.reuse, UR8, RZ ;  /* 0x0000000807047c10 */ /* 0x044fe2000ff3e0ff */
[----:B0-----:R-:W-:Y:S01]  /*0100*/  IMAD.WIDE R2, R7, 0x8, R2 ;  /* 0x0000000807027825 */ /* 0x001fe200078e0202 */
[----:B------:R-:W-:-:S02]  /*0110*/  SEL R9, RZ, 0x1, P0 ;  /* 0x00000001ff097807 */ /* 0x000fc40000000000 */
[----:B---3--:R-:W-:Y:S01]  /*0120*/  IADD3 R10, P2, PT, R7, UR10, RZ ;  /* 0x0000000a070a7c10 */ /* 0x008fe2000ff5e0ff */
[----:B------:R-:W-:Y:S01]  /*0130*/  IMAD.MOV.U32 R7, RZ, RZ, -0x1 ;  /* 0xffffffffff077424 */ /* 0x000fe200078e00ff */
[C---:B------:R-:W-:Y:S02]  /*0140*/  IADD3.X R5, PT, PT, R0.reuse, UR9, RZ, P1, !PT ;  /* 0x0000000900057c10 */ /* 0x040fe40008ffe4ff */
[----:B------:R-:W-:-:S03]  /*0150*/  IADD3.X R11, PT, PT, R0, UR11, RZ, P2, !PT ;  /* 0x0000000b000b7c10 */ /* 0x000fc600097fe4ff */
[----:B----4-:R-:W-:Y:S04]  /*0160*/  STG.E.U8 desc[UR4][R4.64], R9 ;  /* 0x0000000904007986 */ /* 0x010fe8000c101104 */
[----:B------:R-:W-:Y:S04]  /*0170*/  STG.E.U8 desc[UR4][R10.64], RZ ;  /* 0x000000ff0a007986 */ /* 0x000fe8000c101104 */
[----:B------:R-:W-:Y:S01]  /*0180*/  STG.E desc[UR4][R2.64+0x4], R7 ;  /* 0x0000040702007986 */ /* 0x000fe2000c101904 */
[----:B------:R-:W-:Y:S05]  /*0190*/  EXIT ;  /* 0x000000000000794d */ /* 0x000fea0003800000 */
.L_x_0:
[----:B------:R-:W-:-:S00]  /*01a0*/  BRA `(.L_x_0) ;  /* 0xfffffffc00fc7947 */ /* 0x000fc0000383ffff */
[----:B------:R-:W-:-:S00]  /*01b0*/  NOP ;  /* 0x0000000000007918 */ /* 0x000fc00000000000 */
        /* <DEDUP_REMOVED lines=12> */
.L_x_10:


//--------------------- .text._Z20find_augmenting_pathPtP10_Node_infoPbS2_jj --------------------------
	.section	.text._Z20find_augmenting_pathPtP10_Node_infoPbS2_jj,"ax",@progbits
	.align	128
        .global         _Z20find_augmenting_pathPtP10_Node_infoPbS2_jj
        .type           _Z20find_augmenting_pathPtP10_Node_infoPbS2_jj,@function
        .size           _Z20find_augmenting_pathPtP10_Node_infoPbS2_jj,(.L_x_11 - _Z20find_augmenting_pathPtP10_Node_infoPbS2_jj)
        .other          _Z20find_augmenting_pathPtP10_Node_infoPbS2_jj,@"STO_CUDA_ENTRY STV_DEFAULT"
_Z20find_augmenting_pathPtP10_Node_infoPbS2_jj:
.text._Z20find_augmenting_pathPtP10_Node_infoPbS2_jj:
[----:B------:R-:W-:Y:S01]  /*0000*/  LDC R1, c[0x0][0x37c] ;  /* 0x0000df00ff017b82 */ /* 0x000fe20000000800 */
[----:B------:R-:W0:Y:S01]  /*0010*/  LDCU.64 UR16, c[0x0][0x3a0] ;  /* 0x00007400ff1077ac */ /* 0x000e220008000a00 */
[----:B------:R-:W0:Y:S01]  /*0020*/  LDCU.64 UR6, c[0x0][0x390] ;  /* 0x00007200ff0677ac */ /* 0x000e220008000a00 */
[----:B------:R-:W1:Y:S01]  /*0030*/  LDCU.64 UR10, c[0x0][0x358] ;  /* 0x00006b00ff0a77ac */ /* 0x000e620008000a00 */
[----:B0-----:R-:W-:-:S04]  /*0040*/  UIADD3 UR4, UP0, UPT, UR17, UR6, URZ ;  /* 0x0000000611047290 */ /* 0x001fc8000ff1e0ff */
[----:B------:R-:W-:Y:S02]  /*0050*/  UIADD3.X UR5, UPT, UPT, URZ, UR7, URZ, UP0, !UPT ;  /* 0x00000007ff057290 */ /* 0x000fe400087fe4ff */
[----:B------:R-:W-:-:S04]  /*0060*/  IMAD.U32 R2, RZ, RZ, UR4 ;  /* 0x00000004ff027e24 */ /* 0x000fc8000f8e00ff */
[----:B------:R-:W-:-:S05]  /*0070*/  IMAD.U32 R3, RZ, RZ, UR5 ;  /* 0x00000005ff037e24 */ /* 0x000fca000f8e00ff */
[----:B-1----:R-:W2:Y:S01]  /*0080*/  LDG.E.U8 R2, desc[UR10][R2.64] ;  /* 0x0000000a02027981 */ /* 0x002ea2000c1e1100 */
[----:B------:R-:W0:Y:S01]  /*0090*/  S2UR UR4, SR_CTAID.X ;  /* 0x00000000000479c3 */ /* 0x000e220000002500 */
[----:B------:R-:W0:Y:S07]  /*00a0*/  S2R R5, SR_TID.X ;  /* 0x0000000000057919 */ /* 0x000e2e0000002100 */
[----:B------:R-:W0:Y:S02]  /*00b0*/  LDC R0, c[0x0][0x360] ;  /* 0x0000d800ff007b82 */ /* 0x000e240000000800 */
[----:B0-----:R-:W-:Y:S01]  /*00c0*/  IMAD R0, R0, UR4, R5 ;  /* 0x0000000400007c24 */ /* 0x001fe2000f8e0205 */
[----:B--2---:R-:W-:-:S04]  /*00d0*/  ISETP.NE.AND P0, PT, R2, RZ, PT ;  /* 0x000000ff0200720c */ /* 0x004fc80003f05270 */
[----:B------:R-:W-:-:S13]  /*00e0*/  ISETP.GE.U32.OR P0, PT, R0, UR16, P0 ;  /* 0x0000001000007c0c */ /* 0x000fda0008706470 */
[----:B------:R-:W-:Y:S05]  /*00f0*/  @P0 EXIT ;  /* 0x000000000000094d */ /* 0x000fea0003800000 */
[----:B------:R-:W-:Y:S02]  /*0100*/  SHF.R.S32.HI R4, RZ, 0x1f, R0 ;  /* 0x0000001fff047819 */ /* 0x000fe40000011400 */
[----:B------:R-:W-:-:S04]  /*0110*/  IADD3 R6, P0, PT, R0, UR6, RZ ;  /* 0x0000000600067c10 */ /* 0x000fc8000ff1e0ff */
[----:B------:R-:W-:-:S05]  /*0120*/  IADD3.X R7, PT, PT, R4, UR7, RZ, P0, !PT ;  /* 0x0000000704077c10 */ /* 0x000fca00087fe4ff */
[----:B------:R-:W2:Y:S02]  /*0130*/  LDG.E.U8 R2, desc[UR10][R6.64] ;  /* 0x0000000a06027981 */ /* 0x000ea4000c1e1100 */
[----:B--2---:R-:W-:-:S13]  /*0140*/  ISETP.NE.AND P0, PT, R2, RZ, PT ;  /* 0x000000ff0200720c */ /* 0x004fda0003f05270 */
[----:B------:R-:W-:Y:S05]  /*0150*/  @!P0 EXIT ;  /* 0x000000000000894d */ /* 0x000fea0003800000 */
[----:B------:R-:W0:Y:S01]  /*0160*/  LDCU.64 UR8, c[0x0][0x398] ;  /* 0x00007300ff0877ac */ /* 0x000e220008000a00 */
[----:B------:R-:W-:Y:S01]  /*0170*/  IMAD.MOV.U32 R12, RZ, RZ, 0x1 ;  /* 0x00000001ff0c7424 */ /* 0x000fe200078e00ff */
[----:B------:R1:W-:Y:S01]  /*0180*/  STG.E.U8 desc[UR10][R6.64], RZ ;  /* 0x000000ff06007986 */ /* 0x0003e2000c10110a */
[----:B------:R-:W2:Y:S01]  /*0190*/  LDCU.64 UR4, c[0x0][0x388] ;  /* 0x00007100ff0477ac */ /* 0x000ea20008000a00 */
[----:B0-----:R-:W-:Y:S01]  /*01a0*/  IADD3 R10, P0, PT, R0, UR8, RZ ;  /* 0x00000008000a7c10 */ /* 0x001fe2000ff1e0ff */
[----:B--2---:R-:W-:-:S03]  /*01b0*/  IMAD.U32 R2, RZ, RZ, UR4 ;  /* 0x00000004ff027e24 */ /* 0x004fc6000f8e00ff */
[----:B------:R-:W-:Y:S01]  /*01c0*/  IADD3.X R11, PT, PT, R4, UR9, RZ, P0, !PT ;  /* 0x00000009040b7c10 */ /* 0x000fe200087fe4ff */
[----:B------:R-:W-:Y:S02]  /*01d0*/  IMAD.U32 R3, RZ, RZ, UR5 ;  /* 0x00000005ff037e24 */ /* 0x000fe4000f8e00ff */
[----:B------:R-:W-:Y:S02]  /*01e0*/  IMAD.WIDE R8, R0, 0x8, R2 ;  /* 0x0000000800087825 */ /* 0x000fe400078e0202 */
[----:B------:R1:W-:Y:S04]  /*01f0*/  STG.E.U8 desc[UR10][R10.64], R12 ;  /* 0x0000000c0a007986 */ /* 0x0003e8000c10110a */
[----:B------:R1:W5:Y:S01]  /*0200*/  LDG.E R4, desc[UR10][R8.64+0x4] ;  /* 0x0000040a08047981 */ /* 0x000362000c1e1900 */
[----:B------:R-:W-:Y:S01]  /*0210*/  UISETP.GE.U32.AND UP0, UPT, UR16, 0x4, UPT ;  /* 0x000000041000788c */ /* 0x000fe2000bf06070 */
[----:B------:R-:W-:Y:S01]  /*0220*/  IMAD.MOV.U32 R5, RZ, RZ, RZ ;  /* 0x000000ffff057224 */ /* 0x000fe200078e00ff */
[----:B------:R-:W-:-:S07]  /*0230*/  ULOP3.LUT UR4, UR16, 0x3, URZ, 0xc0, !UPT ;  /* 0x0000000310047892 */ /* 0x000fce000f8ec0ff */
[----:B-1----:R-:W-:Y:S05]  /*0240*/  BRA.U !UP0, `(.L_x_1) ;  /* 0x00000005084c7547 */ /* 0x002fea000b800000 */
[----:B------:R-:W0:Y:S01]  /*0250*/  LDC.64 R2, c[0x0][0x388] ;  /* 0x0000e200ff027b82 */ /* 0x000e220000000a00 */
[----:B------:R-:W-:Y:S01]  /*0260*/  ULOP3.LUT UR5, UR16, 0xfffffffc, URZ, 0xc0, !UPT ;  /* 0xfffffffc10057892 */ /* 0x000fe2000f8ec0ff */
[----:B------:R-:W-:Y:S01]  /*0270*/  IMAD.MOV.U32 R15, RZ, RZ, RZ ;  /* 0x000000ffff0f7224 */ /* 0x000fe200078e00ff */
[----:B------:R-:W1:Y:S04]  /*0280*/  LDCU UR17, c[0x0][0x3a0] ;  /* 0x00007400ff1177ac */ /* 0x000e680008000800 */
[----:B------:R-:W-:Y:S01]  /*0290*/  MOV R5, UR5 ;  /* 0x0000000500057c02 */ /* 0x000fe20008000f00 */
[----:B------:R-:W2:Y:S01]  /*02a0*/  LDC.64 R6, c[0x0][0x380] ;  /* 0x0000e000ff067b82 */ /* 0x000ea20000000a00 */
[----:B------:R-:W3:Y:S01]  /*02b0*/  LDCU.128 UR12, c[0x0][0x390] ;  /* 0x00007200ff0c77ac */ /* 0x000ee20008000c00 */
[----:B------:R-:W-:-:S04]  /*02c0*/  NOP ;  /* 0x0000000000007918 */ /* 0x000fc80000000000 */
.L_x_6:
[----:B---3--:R-:W-:Y:S01]  /*02d0*/  UMOV UR6, UR12 ;  /* 0x0000000c00067c82 */ /* 0x008fe20008000000 */
[----:B------:R-:W-:Y:S01]  /*02e0*/  UMOV UR7, UR13 ;  /* 0x0000000d00077c82 */ /* 0x000fe20008000000 */
[----:B0-----:R-:W-:-:S05]  /*02f0*/  IADD3 R8, P0, PT, R15, UR6, RZ ;  /* 0x000000060f087c10 */ /* 0x001fca000ff1e0ff */
[----:B------:R-:W-:-:S05]  /*0300*/  IMAD.X R9, RZ, RZ, UR7, P0 ;  /* 0x00000007ff097e24 */ /* 0x000fca00080e06ff */
[----:B------:R-:W3:Y:S01]  /*0310*/  LDG.E.U8 R10, desc[UR10][R8.64] ;  /* 0x0000000a080a7981 */ /* 0x000ee2000c1e1100 */
[----:B------:R-:W-:Y:S01]  /*0320*/  UMOV UR8, UR14 ;  /* 0x0000000e00087c82 */ /* 0x000fe20008000000 */
[----:B------:R-:W-:Y:S01]  /*0330*/  UMOV UR9, UR15 ;  /* 0x0000000f00097c82 */ /* 0x000fe20008000000 */
[----:B------:R-:W-:-:S05]  /*0340*/  IADD3 R12, P1, PT, R15, UR8, RZ ;  /* 0x000000080f0c7c10 */ /* 0x000fca000ff3e0ff */
[----:B------:R-:W-:Y:S01]  /*0350*/  IMAD.X R13, RZ, RZ, UR9, P1 ;  /* 0x00000009ff0d7e24 */ /* 0x000fe200088e06ff */
[----:B---3--:R-:W-:Y:S01]  /*0360*/  ISETP.NE.AND P0, PT, R10, RZ, PT ;  /* 0x000000ff0a00720c */ /* 0x008fe20003f05270 */
[----:B0-----:R-:W-:-:S12]  /*0370*/  IMAD.WIDE.U32 R10, R15, 0x8, R2 ;  /* 0x000000080f0a7825 */ /* 0x001fd800078e0002 */
[----:B------:R-:W-:Y:S05]  /*0380*/  @P0 BRA `(.L_x_2) ;  /* 0x0000000000300947 */ /* 0x000fea0003800000 */
[----:B------:R-:W3:Y:S02]  /*0390*/  LDG.E.U8 R14, desc[UR10][R12.64] ;  /* 0x0000000a0c0e7981 */ /* 0x000ee4000c1e1100 */
[----:B---3--:R-:W-:-:S13]  /*03a0*/  ISETP.NE.AND P0, PT, R14, RZ, PT ;  /* 0x000000ff0e00720c */ /* 0x008fda0003f05270 */
[----:B------:R-:W-:Y:S05]  /*03b0*/  @P0 BRA `(.L_x_2) ;  /* 0x0000000000240947 */ /* 0x000fea0003800000 */
[----:B-1----:R-:W-:-:S04]  /*03c0*/  IMAD R17, R0, UR17, R15 ;  /* 0x0000001100117c24 */ /* 0x002fc8000f8e020f */
[----:B--2---:R-:W-:-:S06]  /*03d0*/  IMAD.WIDE.U32 R16, R17, 0x2, R6 ;  /* 0x0000000211107825 */ /* 0x004fcc00078e0006 */
[----:B------:R-:W2:Y:S01]  /*03e0*/  LDG.E.U16 R17, desc[UR10][R16.64] ;  /* 0x0000000a10117981 */ /* 0x000ea2000c1e1500 */
[----:B------:R-:W-:Y:S01]  /*03f0*/  IMAD.MOV.U32 R14, RZ, RZ, 0x1 ;  /* 0x00000001ff0e7424 */ /* 0x000fe200078e00ff */
[----:B--2---:R-:W-:-:S13]  /*0400*/  ISETP.NE.AND P0, PT, R17, RZ, PT ;  /* 0x000000ff1100720c */ /* 0x004fda0003f05270 */
[----:B-----5:R-:W-:Y:S01]  /*0410*/  @P0 VIMNMX.U32 R19, PT, PT, R4, R17, PT ;  /* 0x0000001104130248 */ /* 0x020fe20003fe0000 */
[----:B------:R0:W-:Y:S04]  /*0420*/  @P0 STG.E.U8 desc[UR10][R8.64], R14 ;  /* 0x0000000e08000986 */ /* 0x0001e8000c10110a */
[----:B------:R0:W-:Y:S04]  /*0430*/  @P0 STG.E desc[UR10][R10.64+0x4], R19 ;  /* 0x000004130a000986 */ /* 0x0001e8000c10190a */
[----:B------:R0:W-:Y:S02]  /*0440*/  @P0 STG.E.U16 desc[UR10][R10.64], R0 ;  /* 0x000000000a000986 */ /* 0x0001e4000c10150a */
.L_x_2:
[----:B0-----:R-:W3:Y:S02]  /*0450*/  LDG.E.U8 R14, desc[UR10][R8.64+0x1] ;  /* 0x0000010a080e7981 */ /* 0x001ee4000c1e1100 */
[----:B---3--:R-:W-:-:S13]  /*0460*/  ISETP.NE.AND P0, PT, R14, RZ, PT ;  /* 0x000000ff0e00720c */ /* 0x008fda0003f05270 */
[----:B------:R-:W-:Y:S05]  /*0470*/  @P0 BRA `(.L_x_3) ;  /* 0x0000000000340947 */ /* 0x000fea0003800000 */
[----:B------:R-:W3:Y:S02]  /*0480*/  LDG.E.U8 R14, desc[UR10][R12.64+0x1] ;  /* 0x0000010a0c0e7981 */ /* 0x000ee4000c1e1100 */
[----:B---3--:R-:W-:-:S13]  /*0490*/  ISETP.NE.AND P0, PT, R14, RZ, PT ;  /* 0x000000ff0e00720c */ /* 0x008fda0003f05270 */
[----:B------:R-:W-:Y:S05]  /*04a0*/  @P0 BRA `(.L_x_3) ;  /* 0x0000000000280947 */ /* 0x000fea0003800000 */
[----:B-1----:R-:W-:-:S04]  /*04b0*/  IMAD R17, R0, UR17, R15 ;  /* 0x0000001100117c24 */ /* 0x002fc8000f8e020f */
[----:B------:R-:W-:-:S04]  /*04c0*/  VIADD R17, R17, 0x1 ;  /* 0x0000000111117836 */ /* 0x000fc80000000000 */
        /* <DEDUP_REMOVED lines=8> */
.L_x_3:
[----:B0-----:R-:W3:Y:S02]  /*0550*/  LDG.E.U8 R14, desc[UR10][R8.64+0x2] ;  /* 0x0000020a080e7981 */ /* 0x001ee4000c1e1100 */
[----:B---3--:R-:W-:-:S13]  /*0560*/  ISETP.NE.AND P0, PT, R14, RZ, PT ;  /* 0x000000ff0e00720c */ /* 0x008fda0003f05270 */
[----:B------:R-:W-:Y:S05]  /*0570*/  @P0 BRA `(.L_x_4) ;  /* 0x0000000000340947 */ /* 0x000fea0003800000 */
[----:B------:R-:W3:Y:S02]  /*0580*/  LDG.E.U8 R14, desc[UR10][R12.64+0x2] ;  /* 0x0000020a0c0e7981 */ /* 0x000ee4000c1e1100 */
[----:B---3--:R-:W-:-:S13]  /*0590*/  ISETP.NE.AND P0, PT, R14, RZ, PT ;  /* 0x000000ff0e00720c */ /* 0x008fda0003f05270 */
[----:B------:R-:W-:Y:S05]  /*05a0*/  @P0 BRA `(.L_x_4) ;  /* 0x0000000000280947 */ /* 0x000fea0003800000 */
[----:B-1----:R-:W-:-:S05]  /*05b0*/  IMAD R17, R0, UR17, R15 ;  /* 0x0000001100117c24 */ /* 0x002fca000f8e020f */
[----:B------:R-:W-:-:S05]  /*05c0*/  IADD3 R17, PT, PT, R17, 0x2, RZ ;  /* 0x0000000211117810 */ /* 0x000fca0007ffe0ff */
        /* <DEDUP_REMOVED lines=8> */
.L_x_4:
        /* <DEDUP_REMOVED lines=16> */
.L_x_5:
[----:B------:R-:W-:-:S05]  /*0750*/  VIADD R15, R15, 0x4 ;  /* 0x000000040f0f7836 */ /* 0x000fca0000000000 */
[----:B------:R-:W-:-:S13]  /*0760*/  ISETP.NE.AND P0, PT, R15, R5, PT ;  /* 0x000000050f00720c */ /* 0x000fda0003f05270 */
[----:B------:R-:W-:Y:S05]  /*0770*/  @P0 BRA `(.L_x_6) ;  /* 0xfffffff800d40947 */ /* 0x000fea000383ffff */
.L_x_1:
[----:B------:R-:W-:-:S13]  /*0780*/  ISETP.NE.AND P0, PT, RZ, UR4, PT ;  /* 0x00000004ff007c0c */ /* 0x000fda000bf05270 */
[----:B-1----:R-:W-:Y:S05]  /*0790*/  @!P0 EXIT ;  /* 0x000000000000894d */ /* 0x002fea0003800000 */
[----:B--2---:R-:W1:Y:S01]  /*07a0*/  LDC.64 R6, c[0x0][0x380] ;  /* 0x0000e000ff067b82 */ /* 0x004e620000000a00 */
[----:B------:R-:W2:Y:S01]  /*07b0*/  LDCU UR5, c[0x0][0x3a0] ;  /* 0x00007400ff0577ac */ /* 0x000ea20008000800 */
[C---:B------:R-:W-:Y:S01]  /*07c0*/  IMAD.WIDE.U32 R2, R5.reuse, 0x8, R2 ;  /* 0x0000000805027825 */ /* 0x040fe200078e0002 */
[C---:B------:R-:W-:Y:S02]  /*07d0*/  IADD3 R12, P2, PT, R5.reuse, UR6, RZ ;  /* 0x00000006050c7c10 */ /* 0x040fe4000ff5e0ff */
[----:B0-----:R-:W-:Y:S01]  /*07e0*/  IADD3 R14, P1, PT, R5, UR8, RZ ;  /* 0x00000008050e7c10 */ /* 0x001fe2000ff3e0ff */
[----:B------:R-:W-:Y:S01]  /*07f0*/  UIADD3 UR4, UPT, UPT, -UR4, URZ, URZ ;  /* 0x000000ff04047290 */ /* 0x000fe2000fffe1ff */
[----:B------:R-:W-:Y:S02]  /*0800*/  IADD3 R16, P0, PT, R2, 0x4, RZ ;  /* 0x0000000402107810 */ /* 0x000fe40007f1e0ff */
[----:B------:R-:W-:-:S03]  /*0810*/  IADD3.X R15, PT, PT, RZ, UR9, RZ, P1, !PT ;  /* 0x00000009ff0f7c10 */ /* 0x000fc60008ffe4ff */
[----:B------:R-:W-:Y:S02]  /*0820*/  IMAD.X R9, RZ, RZ, R3, P0 ;  /* 0x000000ffff097224 */ /* 0x000fe400000e0603 */
[----:B------:R-:W-:Y:S02]  /*0830*/  IMAD.X R3, RZ, RZ, UR7, P2 ;  /* 0x00000007ff037e24 */ /* 0x000fe400090e06ff */
[----:B--2---:R-:W-:-:S07]  /*0840*/  IMAD R5, R0, UR5, R5 ;  /* 0x0000000500057c24 */ /* 0x004fce000f8e0205 */
.L_x_8:
[----:B------:R-:W-:-:S05]  /*0850*/  IMAD.MOV.U32 R2, RZ, RZ, R12 ;  /* 0x000000ffff027224 */ /* 0x000fca00078e000c */
[----:B------:R-:W2:Y:S01]  /*0860*/  LDG.E.U8 R10, desc[UR10][R2.64] ;  /* 0x0000000a020a7981 */ /* 0x000ea2000c1e1100 */
[----:B------:R-:W-:Y:S01]  /*0870*/  IMAD.MOV.U32 R8, RZ, RZ, R16 ;  /* 0x000000ffff087224 */ /* 0x000fe200078e0010 */
[----:B------:R-:W-:Y:S01]  /*0880*/  UIADD3 UR4, UPT, UPT, UR4, 0x1, URZ ;  /* 0x0000000104047890 */ /* 0x000fe2000fffe0ff */
[----:B------:R-:W-:-:S03]  /*0890*/  IADD3 R12, P1, PT, R2, 0x1, RZ ;  /* 0x00000001020c7810 */ /* 0x000fc60007f3e0ff */
[----:B------:R-:W-:Y:S02]  /*08a0*/  IADD3 R16, P0, PT, R8, 0x8, RZ ;  /* 0x0000000808107810 */ /* 0x000fe40007f1e0ff */
[----:B--2---:R-:W-:-:S13]  /*08b0*/  ISETP.NE.AND P2, PT, R10, RZ, PT ;  /* 0x000000ff0a00720c */ /* 0x004fda0003f45270 */
[----:B------:R-:W-:Y:S05]  /*08c0*/  @P2 BRA `(.L_x_7) ;  /* 0x0000000000342947 */ /* 0x000fea0003800000 */
[----:B------:R-:W-:Y:S02]  /*08d0*/  IMAD.MOV.U32 R10, RZ, RZ, R14 ;  /* 0x000000ffff0a7224 */ /* 0x000fe400078e000e */
[----:B------:R-:W-:-:S05]  /*08e0*/  IMAD.MOV.U32 R11, RZ, RZ, R15 ;  /* 0x000000ffff0b7224 */ /* 0x000fca00078e000f */
[----:B------:R-:W2:Y:S02]  /*08f0*/  LDG.E.U8 R10, desc[UR10][R10.64] ;  /* 0x0000000a0a0a7981 */ /* 0x000ea4000c1e1100 */
[----:B--2---:R-:W-:-:S13]  /*0900*/  ISETP.NE.AND P2, PT, R10, RZ, PT ;  /* 0x000000ff0a00720c */ /* 0x004fda0003f45270 */
[----:B------:R-:W-:Y:S05]  /*0910*/  @P2 BRA `(.L_x_7) ;  /* 0x0000000000202947 */ /* 0x000fea0003800000 */
[----:B-1----:R-:W-:-:S06]  /*0920*/  IMAD.WIDE.U32 R10, R5, 0x2, R6 ;  /* 0x00000002050a7825 */ /* 0x002fcc00078e0006 */
[----:B------:R-:W2:Y:S01]  /*0930*/  LDG.E.U16 R11, desc[UR10][R10.64] ;  /* 0x0000000a0a0b7981 */ /* 0x000ea2000c1e1500 */
[----:B------:R-:W-:Y:S01]  /*0940*/  HFMA2 R17, -RZ, RZ, 0, 5.9604644775390625e-08 ;  /* 0x00000001ff117431 */ /* 0x000fe200000001ff */
[----:B--2---:R-:W-:-:S13]  /*0950*/  ISETP.NE.AND P2, PT, R11, RZ, PT ;  /* 0x000000ff0b00720c */ /* 0x004fda0003f45270 */
[----:B-----5:R-:W-:Y:S01]  /*0960*/  @P2 VIMNMX.U32 R13, PT, PT, R4, R11, PT ;  /* 0x0000000b040d2248 */ /* 0x020fe20003fe0000 */
[----:B------:R0:W-:Y:S04]  /*0970*/  @P2 STG.E.U8 desc[UR10][R2.64], R17 ;  /* 0x0000001102002986 */ /* 0x0001e8000c10110a */
[----:B------:R0:W-:Y:S04]  /*0980*/  @P2 STG.E desc[UR10][R8.64], R13 ;  /* 0x0000000d08002986 */ /* 0x0001e8000c10190a */
[----:B------:R0:W-:Y:S02]  /*0990*/  @P2 STG.E.U16 desc[UR10][R8.64+-0x4], R0 ;  /* 0xfffffc0008002986 */ /* 0x0001e4000c10150a */
.L_x_7:
[----:B------:R-:W-:Y:S01]  /*09a0*/  UISETP.NE.AND UP0, UPT, UR4, URZ, UPT ;  /* 0x000000ff0400728c */ /* 0x000fe2000bf05270 */
[----:B------:R-:W-:Y:S01]  /*09b0*/  IADD3 R14, P2, PT, R14, 0x1, RZ ;  /* 0x000000010e0e7810 */ /* 0x000fe20007f5e0ff */
[----:B0-----:R-:W-:Y:S02]  /*09c0*/  IMAD.X R9, RZ, RZ, R9, P0 ;  /* 0x000000ffff097224 */ /* 0x001fe400000e0609 */
[----:B------:R-:W-:Y:S02]  /*09d0*/  IMAD.X R3, RZ, RZ, R3, P1 ;  /* 0x000000ffff037224 */ /* 0x000fe400008e0603 */
[----:B------:R-:W-:Y:S02]  /*09e0*/  VIADD R5, R5, 0x1 ;  /* 0x0000000105057836 */ /* 0x000fe40000000000 */
[----:B------:R-:W-:Y:S01]  /*09f0*/  IMAD.X R15, RZ, RZ, R15, P2 ;  /* 0x000000ffff0f7224 */ /* 0x000fe200010e060f */
[----:B------:R-:W-:Y:S06]  /*0a00*/  BRA.U UP0, `(.L_x_8) ;  /* 0xfffffffd00907547 */ /* 0x000fec000b83ffff */
[----:B------:R-:W-:Y:S05]  /*0a10*/  EXIT ;  /* 0x000000000000794d */ /* 0x000fea0003800000 */
.L_x_9:
        /* <DEDUP_REMOVED lines=14> */
.L_x_11:


//--------------------- .nv.shared.reserved.0     --------------------------
	.section	.nv.shared.reserved.0,"aw",@nobits
	.weak		__nv_reservedSMEM_offset_0_alias
	.size		__nv_reservedSMEM_offset_0_alias, 0, 64
	.other		__nv_reservedSMEM_offset_0_alias,@"STO_CUDA_RESERVED_SHARED STV_DEFAULT"
__nv_reservedSMEM_offset_0_alias:
	.zero		0
	.zero		64


//--------------------- .nv.constant0._Z5resetP10_Node_infoPbS1_ii --------------------------
	.section	.nv.constant0._Z5resetP10_Node_infoPbS1_ii,"a",@progbits
	.sectionflags	@""
	.align	4
.nv.constant0._Z5resetP10_Node_infoPbS1_ii:
	.zero		928


//--------------------- .nv.constant0._Z20find_augmenting_pathPtP10_Node_infoPbS2_jj --------------------------
	.section	.nv.constant0._Z20find_augmenting_pathPtP10_Node_infoPbS2_jj,"a",@progbits
	.sectionflags	@""
	.align	4
.nv.constant0._Z20find_augmenting_pathPtP10_Node_infoPbS2_jj:
	.zero		936


//--------------------- SYMBOLS --------------------------

	.type		.nv.reservedSmem.offset0,@object
	.size		.nv.reservedSmem.offset0,0x4
